//
// Generated by NVIDIA NVVM Compiler
//
// Compiler Build ID: CL-36424714
// Cuda compilation tools, release 13.0, V13.0.88
// Based on NVVM 20.0.0
//

.version 9.0
.target sm_100
.address_size 64

	// .globl	_Z9AddlinearPii

.visible .entry _Z9AddlinearPii(
	.param .u64 .ptr .align 1 _Z9AddlinearPii_param_0,
	.param .u32 _Z9AddlinearPii_param_1
)
{
	.reg .b32 	%r<7>;
	.reg .b64 	%rd<5>;

	ld.param.u64 	%rd1, [_Z9AddlinearPii_param_0];
	ld.param.u32 	%r1, [_Z9AddlinearPii_param_1];
	cvta.to.global.u64 	%rd2, %rd1;
	mov.u32 	%r2, %tid.x;
	mov.u32 	%r3, %ctaid.y;
	mov.u32 	%r4, %ntid.x;
	mad.lo.s32 	%r5, %r3, %r4, %r2;
	mad.lo.s32 	%r6, %r1, %r2, %r3;
	mul.wide.u32 	%rd3, %r5, 4;
	add.s64 	%rd4, %rd2, %rd3;
	st.global.u32 	[%rd4], %r6;
	ret;

}


// ===== COMPILED SASS (sm_100) =====

	.target	sm_100

	.elftype	@"ET_EXEC"


//--------------------- .note.nv.tkinfo           --------------------------
	.section	.note.nv.tkinfo,"",@"SHT_NOTE"
	.sectionflags	@"SHF_NOTE_NV_TKINFO"
	.tkinfo
        /*0018*/ 	.word	0x00000002
        /*0030*/ 	.string	""
        /*0030*/ 	.string	"ptxas"
        /*0030*/ 	.string	"Cuda compilation tools, release 13.0, V13.0.88"
        /*0030*/ 	.string	"Build cuda_13.0.r13.0/compiler.36424714_0"
        /*0030*/ 	.string	"-arch sm_100 -m 64 "



//--------------------- .note.nv.cuinfo           --------------------------
	.section	.note.nv.cuinfo,"",@"SHT_NOTE"
	.sectionflags	@"SHF_NOTE_NV_CUINFO"
        /*0018*/ 	.short	0x0002
        /*001a*/ 	.short	0x0064
        /*001c*/ 	.short	0x0082
	.zero		2


//--------------------- .nv.info                  --------------------------
	.section	.nv.info,"",@"SHT_CUDA_INFO"
	.align	4


	//----- nvinfo : EIATTR_REGCOUNT
	.align		4
        /*0000*/ 	.byte	0x04, 0x2f
        /*0002*/ 	.short	(.L_1 - .L_0)
	.align		4
.L_0:
        /*0004*/ 	.word	index@(_Z9AddlinearPii)
        /*0008*/ 	.word	0x0000000a


	//----- nvinfo : EIATTR_FRAME_SIZE
	.align		4
.L_1:
        /*000c*/ 	.byte	0x04, 0x11
        /*000e*/ 	.short	(.L_3 - .L_2)
	.align		4
.L_2:
        /*0010*/ 	.word	index@(_Z9AddlinearPii)
        /*0014*/ 	.word	0x00000000


	//----- nvinfo : EIATTR_MIN_STACK_SIZE
	.align		4
.L_3:
        /*0018*/ 	.byte	0x04, 0x12
        /*001a*/ 	.short	(.L_5 - .L_4)
	.align		4
.L_4:
        /*001c*/ 	.word	index@(_Z9AddlinearPii)
        /*0020*/ 	.word	0x00000000
.L_5:


//--------------------- .nv.compat                --------------------------
	.section	.nv.compat,"",@"SHT_CUDA_COMPAT_INFO"
	.align	4
        /*0000*/ 	.byte	0x02, 0x09, 0x00, 0x00, 0x02, 0x02, 0x01, 0x00, 0x02, 0x05, 0x05, 0x00, 0x03, 0x07, 0x01, 0x01
        /*0010*/ 	.byte	0x02, 0x03, 0x00, 0x00, 0x02, 0x06, 0x01, 0x00, 0x04, 0x0b, 0x08, 0x00, 0x09, 0x00, 0x00, 0x00
        /*0020*/ 	.byte	0x00, 0x00, 0x00, 0x00


//--------------------- .nv.info._Z9AddlinearPii  --------------------------
	.section	.nv.info._Z9AddlinearPii,"",@"SHT_CUDA_INFO"
	.sectionflags	@""
	.align	4


	//----- nvinfo : EIATTR_CUDA_API_VERSION
	.align		4
        /*0000*/ 	.byte	0x04, 0x37
        /*0002*/ 	.short	(.L_7 - .L_6)
.L_6:
        /*0004*/ 	.word	0x00000082


	//----- nvinfo : EIATTR_KPARAM_INFO
	.align		4
.L_7:
        /*0008*/ 	.byte	0x04, 0x17
        /*000a*/ 	.short	(.L_9 - .L_8)
.L_8:
        /*000c*/ 	.word	0x00000000
        /*0010*/ 	.short	0x0001
        /*0012*/ 	.short	0x0008
        /*0014*/ 	.byte	0x00, 0xf0, 0x11, 0x00


	//----- nvinfo : EIATTR_KPARAM_INFO
	.align		4
.L_9:
        /*0018*/ 	.byte	0x04, 0x17
        /*001a*/ 	.short	(.L_11 - .L_10)
.L_10:
        /*001c*/ 	.word	0x00000000
        /*0020*/ 	.short	0x0000
        /*0022*/ 	.short	0x0000
        /*0024*/ 	.byte	0x00, 0xf5, 0x21, 0x00


	//----- nvinfo : EIATTR_SPARSE_MMA_MASK
	.align		4
.L_11:
        /*0028*/ 	.byte	0x03, 0x50
        /*002a*/ 	.short	0x0000


	//----- nvinfo : EIATTR_MAXREG_COUNT
	.align		4
        /*002c*/ 	.byte	0x03, 0x1b
        /*002e*/ 	.short	0x00ff


	//----- nvinfo : EIATTR_MERCURY_ISA_VERSION
	.align		4
        /*0030*/ 	.byte	0x03, 0x5f
        /*0032*/ 	.short	0x0101


	//----- nvinfo : EIATTR_VRC_CTA_INIT_COUNT
	.align		4
        /*0034*/ 	.byte	0x02, 0x4a
	.zero		1
	.zero		1


	//----- nvinfo : EIATTR_EXIT_INSTR_OFFSETS
	.align		4
        /*0038*/ 	.byte	0x04, 0x1c
        /*003a*/ 	.short	(.L_13 - .L_12)


	//   ....[0]....
.L_12:
        /*003c*/ 	.word	0x000000b0


	//----- nvinfo : EIATTR_CBANK_PARAM_SIZE
	.align		4
.L_13:
        /*0040*/ 	.byte	0x03, 0x19
        /*0042*/ 	.short	0x000c


	//----- nvinfo : EIATTR_PARAM_CBANK
	.align		4
        /*0044*/ 	.byte	0x04, 0x0a
        /*0046*/ 	.short	(.L_15 - .L_14)
	.align		4
.L_14:
        /*0048*/ 	.word	index@(.nv.constant0._Z9AddlinearPii)
        /*004c*/ 	.short	0x0380
        /*004e*/ 	.short	0x000c


	//----- nvinfo : EIATTR_SW_WAR
	.align		4
.L_15:
        /*0050*/ 	.byte	0x04, 0x36
        /*0052*/ 	.short	(.L_17 - .L_16)
.L_16:
        /*0054*/ 	.word	0x00000008
.L_17:


//--------------------- .nv.callgraph             --------------------------
	.section	.nv.callgraph,"",@"SHT_CUDA_CALLGRAPH"
	.align	4
	.sectionentsize	8
	.align		4
        /*0000*/ 	.word	0x00000000
	.align		4
        /*0004*/ 	.word	0xffffffff
	.align		4
        /*0008*/ 	.word	0x00000000
	.align		4
        /*000c*/ 	.word	0xfffffffe
	.align		4
        /*0010*/ 	.word	0x00000000
	.align		4
        /*0014*/ 	.word	0xfffffffd
	.align		4
        /*0018*/ 	.word	0x00000000
	.align		4
        /*001c*/ 	.word	0xfffffffc


//--------------------- .text._Z9AddlinearPii     --------------------------
	.section	.text._Z9AddlinearPii,"ax",@progbits
	.align	128
        .global         _Z9AddlinearPii
        .type           _Z9AddlinearPii,@function
        .size           _Z9AddlinearPii,(.L_x_1 - _Z9AddlinearPii)
        .other          _Z9AddlinearPii,@"STO_CUDA_ENTRY STV_DEFAULT"
_Z9AddlinearPii:
.text._Z9AddlinearPii:
[----:B------:R-:W-:Y:S01]  /*0000*/  LDC R1, c[0x0][0x37c] ;  /* 0x0000df00ff017b82 */ /* 0x000fe20000000800 */
[----:B------:R-:W0:Y:S07]  /*0010*/  S2R R7, SR_TID.X ;  /* 0x0000000000077919 */ /* 0x000e2e0000002100 */
[----:B------:R-:W0:Y:S01]  /*0020*/  S2UR UR6, SR_CTAID.Y ;  /* 0x00000000000679c3 */ /* 0x000e220000002600 */
[----:B------:R-:W1:Y:S07]  /*0030*/  LDCU.64 UR4, c[0x0][0x358] ;  /* 0x00006b00ff0477ac */ /* 0x000e6e0008000a00 */
[----:B------:R-:W0:Y:S08]  /*0040*/  LDC R0, c[0x0][0x360] ;  /* 0x0000d800ff007b82 */ /* 0x000e300000000800 */
[----:B------:R-:W2:Y:S08]  /*0050*/  LDC R4, c[0x0][0x388] ;  /* 0x0000e200ff047b82 */ /* 0x000eb00000000800 */
[----:B------:R-:W3:Y:S01]  /*0060*/  LDC.64 R2, c[0x0][0x380] ;  /* 0x0000e000ff027b82 */ /* 0x000ee20000000a00 */
[----:B0-----:R-:W-:-:S02]  /*0070*/  IMAD R5, R0, UR6, R7 ;  /* 0x0000000600057c24 */ /* 0x001fc4000f8e0207 */
[----:B--2---:R-:W-:Y:S02]  /*0080*/  IMAD R7, R7, R4, UR6 ;  /* 0x0000000607077e24 */ /* 0x004fe4000f8e0204 */
[----:B---3--:R-:W-:-:S05]  /*0090*/  IMAD.WIDE.U32 R2, R5, 0x4, R2 ;  /* 0x0000000405027825 */ /* 0x008fca00078e0002 */
[----:B-1----:R-:W-:Y:S01]  /*00a0*/  STG.E desc[UR4][R2.64], R7 ;  /* 0x0000000702007986 */ /* 0x002fe2000c101904 */
[----:B------:R-:W-:Y:S05]  /*00b0*/  EXIT ;  /* 0x000000000000794d */ /* 0x000fea0003800000 */
.L_x_0:
[----:B------:R-:W-:-:S00]  /*00c0*/  BRA `(.L_x_0) ;  /* 0xfffffffc00fc7947 */ /* 0x000fc0000383ffff */
[----:B------:R-:W-:-:S00]  /*00d0*/  NOP ;  /* 0x0000000000007918 */ /* 0x000fc00000000000 */
        /* <DEDUP_REMOVED lines=10> */
.L_x_1:


//--------------------- .nv.shared.reserved.0     --------------------------
	.section	.nv.shared.reserved.0,"aw",@nobits
	.weak		__nv_reservedSMEM_offset_0_alias
	.size		__nv_reservedSMEM_offset_0_alias, 0, 64
	.other		__nv_reservedSMEM_offset_0_alias,@"STO_CUDA_RESERVED_SHARED STV_DEFAULT"
__nv_reservedSMEM_offset_0_alias:
	.zero		0
	.zero		64


//--------------------- .nv.constant0._Z9AddlinearPii --------------------------
	.section	.nv.constant0._Z9AddlinearPii,"a",@progbits
	.sectionflags	@""
	.align	4
.nv.constant0._Z9AddlinearPii:
	.zero		908


//--------------------- SYMBOLS --------------------------

	.type		.nv.reservedSmem.offset0,@object
	.size		.nv.reservedSmem.offset0,0x4
